//
// Generated by NVIDIA NVVM Compiler
//
// Compiler Build ID: CL-36424714
// Cuda compilation tools, release 13.0, V13.0.88
// Based on NVVM 20.0.0
//

.version 9.0
.target sm_100
.address_size 64

	// .globl	_Z16computeDistancesPfS_S_iii

.visible .entry _Z16computeDistancesPfS_S_iii(
	.param .u64 .ptr .align 1 _Z16computeDistancesPfS_S_iii_param_0,
	.param .u64 .ptr .align 1 _Z16computeDistancesPfS_S_iii_param_1,
	.param .u64 .ptr .align 1 _Z16computeDistancesPfS_S_iii_param_2,
	.param .u32 _Z16computeDistancesPfS_S_iii_param_3,
	.param .u32 _Z16computeDistancesPfS_S_iii_param_4,
	.param .u32 _Z16computeDistancesPfS_S_iii_param_5
)
{
	.reg .pred 	%p<13>;
	.reg .b32 	%r<43>;
	.reg .b32 	%f<84>;
	.reg .b64 	%rd<40>;

	ld.param.u64 	%rd8, [_Z16computeDistancesPfS_S_iii_param_0];
	ld.param.u64 	%rd9, [_Z16computeDistancesPfS_S_iii_param_1];
	ld.param.u64 	%rd7, [_Z16computeDistancesPfS_S_iii_param_2];
	ld.param.u32 	%r20, [_Z16computeDistancesPfS_S_iii_param_3];
	ld.param.u32 	%r21, [_Z16computeDistancesPfS_S_iii_param_4];
	ld.param.u32 	%r19, [_Z16computeDistancesPfS_S_iii_param_5];
	cvta.to.global.u64 	%rd1, %rd8;
	cvta.to.global.u64 	%rd2, %rd9;
	mov.u32 	%r22, %ctaid.x;
	mov.u32 	%r23, %ntid.x;
	mov.u32 	%r24, %tid.x;
	mad.lo.s32 	%r1, %r22, %r23, %r24;
	mov.u32 	%r25, %ctaid.y;
	mov.u32 	%r26, %ntid.y;
	mov.u32 	%r27, %tid.y;
	mad.lo.s32 	%r28, %r25, %r26, %r27;
	setp.ge.s32 	%p1, %r1, %r21;
	setp.ge.s32 	%p2, %r28, %r20;
	or.pred  	%p3, %p1, %p2;
	@%p3 bra 	$L__BB0_14;
	setp.lt.s32 	%p4, %r19, 1;
	mov.f32 	%f83, 0f00000000;
	@%p4 bra 	$L__BB0_13;
	mul.lo.s32 	%r3, %r19, %r1;
	mul.lo.s32 	%r4, %r19, %r28;
	and.b32  	%r5, %r19, 7;
	setp.lt.u32 	%p5, %r19, 8;
	mov.f32 	%f83, 0f00000000;
	mov.b32 	%r41, 0;
	@%p5 bra 	$L__BB0_5;
	and.b32  	%r41, %r19, 2147483640;
	neg.s32 	%r39, %r41;
	add.s64 	%rd3, %rd2, 16;
	mul.wide.u32 	%rd10, %r4, 4;
	add.s64 	%rd11, %rd10, %rd1;
	add.s64 	%rd39, %rd11, 16;
	mov.f32 	%f83, 0f00000000;
	mov.u32 	%r38, %r3;
$L__BB0_4:
	.pragma "nounroll";
	mul.wide.s32 	%rd12, %r38, 4;
	add.s64 	%rd13, %rd3, %rd12;
	ld.global.f32 	%f17, [%rd13+-16];
	ld.global.f32 	%f18, [%rd39+-16];
	sub.f32 	%f19, %f17, %f18;
	fma.rn.f32 	%f20, %f19, %f19, %f83;
	ld.global.f32 	%f21, [%rd13+-12];
	ld.global.f32 	%f22, [%rd39+-12];
	sub.f32 	%f23, %f21, %f22;
	fma.rn.f32 	%f24, %f23, %f23, %f20;
	ld.global.f32 	%f25, [%rd13+-8];
	ld.global.f32 	%f26, [%rd39+-8];
	sub.f32 	%f27, %f25, %f26;
	fma.rn.f32 	%f28, %f27, %f27, %f24;
	ld.global.f32 	%f29, [%rd13+-4];
	ld.global.f32 	%f30, [%rd39+-4];
	sub.f32 	%f31, %f29, %f30;
	fma.rn.f32 	%f32, %f31, %f31, %f28;
	ld.global.f32 	%f33, [%rd13];
	ld.global.f32 	%f34, [%rd39];
	sub.f32 	%f35, %f33, %f34;
	fma.rn.f32 	%f36, %f35, %f35, %f32;
	ld.global.f32 	%f37, [%rd13+4];
	ld.global.f32 	%f38, [%rd39+4];
	sub.f32 	%f39, %f37, %f38;
	fma.rn.f32 	%f40, %f39, %f39, %f36;
	ld.global.f32 	%f41, [%rd13+8];
	ld.global.f32 	%f42, [%rd39+8];
	sub.f32 	%f43, %f41, %f42;
	fma.rn.f32 	%f44, %f43, %f43, %f40;
	ld.global.f32 	%f45, [%rd13+12];
	ld.global.f32 	%f46, [%rd39+12];
	sub.f32 	%f47, %f45, %f46;
	fma.rn.f32 	%f83, %f47, %f47, %f44;
	add.s32 	%r39, %r39, 8;
	add.s32 	%r38, %r38, 8;
	add.s64 	%rd39, %rd39, 32;
	setp.ne.s32 	%p6, %r39, 0;
	@%p6 bra 	$L__BB0_4;
$L__BB0_5:
	setp.eq.s32 	%p7, %r5, 0;
	@%p7 bra 	$L__BB0_13;
	and.b32  	%r13, %r19, 3;
	setp.lt.u32 	%p8, %r5, 4;
	@%p8 bra 	$L__BB0_8;
	add.s32 	%r30, %r41, %r3;
	mul.wide.s32 	%rd14, %r30, 4;
	add.s64 	%rd15, %rd2, %rd14;
	ld.global.f32 	%f49, [%rd15];
	add.s32 	%r31, %r41, %r4;
	mul.wide.u32 	%rd16, %r31, 4;
	add.s64 	%rd17, %rd1, %rd16;
	ld.global.f32 	%f50, [%rd17];
	sub.f32 	%f51, %f49, %f50;
	fma.rn.f32 	%f52, %f51, %f51, %f83;
	ld.global.f32 	%f53, [%rd15+4];
	cvt.u64.u32 	%rd18, %r4;
	cvt.u64.u32 	%rd19, %r41;
	add.s64 	%rd20, %rd19, %rd18;
	shl.b64 	%rd21, %rd20, 2;
	add.s64 	%rd22, %rd1, %rd21;
	ld.global.f32 	%f54, [%rd22+4];
	sub.f32 	%f55, %f53, %f54;
	fma.rn.f32 	%f56, %f55, %f55, %f52;
	ld.global.f32 	%f57, [%rd15+8];
	ld.global.f32 	%f58, [%rd22+8];
	sub.f32 	%f59, %f57, %f58;
	fma.rn.f32 	%f60, %f59, %f59, %f56;
	ld.global.f32 	%f61, [%rd15+12];
	ld.global.f32 	%f62, [%rd22+12];
	sub.f32 	%f63, %f61, %f62;
	fma.rn.f32 	%f83, %f63, %f63, %f60;
	add.s32 	%r41, %r41, 4;
$L__BB0_8:
	setp.eq.s32 	%p9, %r13, 0;
	@%p9 bra 	$L__BB0_13;
	setp.eq.s32 	%p10, %r13, 1;
	@%p10 bra 	$L__BB0_11;
	add.s32 	%r32, %r41, %r3;
	mul.wide.s32 	%rd23, %r32, 4;
	add.s64 	%rd24, %rd2, %rd23;
	ld.global.f32 	%f65, [%rd24];
	add.s32 	%r33, %r41, %r4;
	mul.wide.u32 	%rd25, %r33, 4;
	add.s64 	%rd26, %rd1, %rd25;
	ld.global.f32 	%f66, [%rd26];
	sub.f32 	%f67, %f65, %f66;
	fma.rn.f32 	%f68, %f67, %f67, %f83;
	ld.global.f32 	%f69, [%rd24+4];
	cvt.u64.u32 	%rd27, %r4;
	cvt.u64.u32 	%rd28, %r41;
	add.s64 	%rd29, %rd28, %rd27;
	shl.b64 	%rd30, %rd29, 2;
	add.s64 	%rd31, %rd1, %rd30;
	ld.global.f32 	%f70, [%rd31+4];
	sub.f32 	%f71, %f69, %f70;
	fma.rn.f32 	%f83, %f71, %f71, %f68;
	add.s32 	%r41, %r41, 2;
$L__BB0_11:
	and.b32  	%r34, %r19, 1;
	setp.eq.b32 	%p11, %r34, 1;
	not.pred 	%p12, %p11;
	@%p12 bra 	$L__BB0_13;
	add.s32 	%r35, %r41, %r3;
	mul.wide.s32 	%rd32, %r35, 4;
	add.s64 	%rd33, %rd2, %rd32;
	ld.global.f32 	%f72, [%rd33];
	add.s32 	%r36, %r41, %r4;
	mul.wide.u32 	%rd34, %r36, 4;
	add.s64 	%rd35, %rd1, %rd34;
	ld.global.f32 	%f73, [%rd35];
	sub.f32 	%f74, %f72, %f73;
	fma.rn.f32 	%f83, %f74, %f74, %f83;
$L__BB0_13:
	sqrt.rn.f32 	%f75, %f83;
	mad.lo.s32 	%r37, %r20, %r1, %r28;
	cvta.to.global.u64 	%rd36, %rd7;
	mul.wide.s32 	%rd37, %r37, 4;
	add.s64 	%rd38, %rd36, %rd37;
	st.global.f32 	[%rd38], %f75;
$L__BB0_14:
	ret;

}


// ===== COMPILED SASS (sm_100) =====

	.target	sm_100

	.elftype	@"ET_EXEC"


//--------------------- .note.nv.tkinfo           --------------------------
	.section	.note.nv.tkinfo,"",@"SHT_NOTE"
	.sectionflags	@"SHF_NOTE_NV_TKINFO"
	.tkinfo
        /*0018*/ 	.word	0x00000002
        /*0030*/ 	.string	""
        /*0030*/ 	.string	"ptxas"
        /*0030*/ 	.string	"Cuda compilation tools, release 13.0, V13.0.88"
        /*0030*/ 	.string	"Build cuda_13.0.r13.0/compiler.36424714_0"
        /*0030*/ 	.string	"-arch sm_100 -m 64 "



//--------------------- .note.nv.cuinfo           --------------------------
	.section	.note.nv.cuinfo,"",@"SHT_NOTE"
	.sectionflags	@"SHF_NOTE_NV_CUINFO"
        /*0018*/ 	.short	0x0002
        /*001a*/ 	.short	0x0064
        /*001c*/ 	.short	0x0082
	.zero		2


//--------------------- .nv.info                  --------------------------
	.section	.nv.info,"",@"SHT_CUDA_INFO"
	.align	4


	//----- nvinfo : EIATTR_REGCOUNT
	.align		4
        /*0000*/ 	.byte	0x04, 0x2f
        /*0002*/ 	.short	(.L_1 - .L_0)
	.align		4
.L_0:
        /*0004*/ 	.word	index@(_Z16computeDistancesPfS_S_iii)
        /*0008*/ 	.word	0x0000001f


	//----- nvinfo : EIATTR_FRAME_SIZE
	.align		4
.L_1:
        /*000c*/ 	.byte	0x04, 0x11
        /*000e*/ 	.short	(.L_3 - .L_2)
	.align		4
.L_2:
        /*0010*/ 	.word	index@($__internal_0_$__cuda_sm20_sqrt_rn_f32_slowpath)
        /*0014*/ 	.word	0x00000000


	//----- nvinfo : EIATTR_FRAME_SIZE
	.align		4
.L_3:
        /*0018*/ 	.byte	0x04, 0x11
        /*001a*/ 	.short	(.L_5 - .L_4)
	.align		4
.L_4:
        /*001c*/ 	.word	index@(_Z16computeDistancesPfS_S_iii)
        /*0020*/ 	.word	0x00000000


	//----- nvinfo : EIATTR_MIN_STACK_SIZE
	.align		4
.L_5:
        /*0024*/ 	.byte	0x04, 0x12
        /*0026*/ 	.short	(.L_7 - .L_6)
	.align		4
.L_6:
        /*0028*/ 	.word	index@(_Z16computeDistancesPfS_S_iii)
        /*002c*/ 	.word	0x00000000
.L_7:


//--------------------- .nv.compat                --------------------------
	.section	.nv.compat,"",@"SHT_CUDA_COMPAT_INFO"
	.align	4
        /*0000*/ 	.byte	0x02, 0x09, 0x00, 0x00, 0x02, 0x02, 0x01, 0x00, 0x02, 0x05, 0x05, 0x00, 0x03, 0x07, 0x01, 0x01
        /*0010*/ 	.byte	0x02, 0x03, 0x00, 0x00, 0x02, 0x06, 0x01, 0x00, 0x04, 0x0b, 0x08, 0x00, 0x01, 0x00, 0x00, 0x00
        /*0020*/ 	.byte	0x00, 0x00, 0x00, 0x00


//--------------------- .nv.info._Z16computeDistancesPfS_S_iii --------------------------
	.section	.nv.info._Z16computeDistancesPfS_S_iii,"",@"SHT_CUDA_INFO"
	.sectionflags	@""
	.align	4


	//----- nvinfo : EIATTR_CUDA_API_VERSION
	.align		4
        /*0000*/ 	.byte	0x04, 0x37
        /*0002*/ 	.short	(.L_9 - .L_8)
.L_8:
        /*0004*/ 	.word	0x00000082


	//----- nvinfo : EIATTR_KPARAM_INFO
	.align		4
.L_9:
        /*0008*/ 	.byte	0x04, 0x17
        /*000a*/ 	.short	(.L_11 - .L_10)
.L_10:
        /*000c*/ 	.word	0x00000000
        /*0010*/ 	.short	0x0005
        /*0012*/ 	.short	0x0020
        /*0014*/ 	.byte	0x00, 0xf0, 0x11, 0x00


	//----- nvinfo : EIATTR_KPARAM_INFO
	.align		4
.L_11:
        /*0018*/ 	.byte	0x04, 0x17
        /*001a*/ 	.short	(.L_13 - .L_12)
.L_12:
        /*001c*/ 	.word	0x00000000
        /*0020*/ 	.short	0x0004
        /*0022*/ 	.short	0x001c
        /*0024*/ 	.byte	0x00, 0xf0, 0x11, 0x00


	//----- nvinfo : EIATTR_KPARAM_INFO
	.align		4
.L_13:
        /*0028*/ 	.byte	0x04, 0x17
        /*002a*/ 	.short	(.L_15 - .L_14)
.L_14:
        /*002c*/ 	.word	0x00000000
        /*0030*/ 	.short	0x0003
        /*0032*/ 	.short	0x0018
        /*0034*/ 	.byte	0x00, 0xf0, 0x11, 0x00


	//----- nvinfo : EIATTR_KPARAM_INFO
	.align		4
.L_15:
        /*0038*/ 	.byte	0x04, 0x17
        /*003a*/ 	.short	(.L_17 - .L_16)
.L_16:
        /*003c*/ 	.word	0x00000000
        /*0040*/ 	.short	0x0002
        /*0042*/ 	.short	0x0010
        /*0044*/ 	.byte	0x00, 0xf5, 0x21, 0x00


	//----- nvinfo : EIATTR_KPARAM_INFO
	.align		4
.L_17:
        /*0048*/ 	.byte	0x04, 0x17
        /*004a*/ 	.short	(.L_19 - .L_18)
.L_18:
        /*004c*/ 	.word	0x00000000
        /*0050*/ 	.short	0x0001
        /*0052*/ 	.short	0x0008
        /*0054*/ 	.byte	0x00, 0xf5, 0x21, 0x00


	//----- nvinfo : EIATTR_KPARAM_INFO
	.align		4
.L_19:
        /*0058*/ 	.byte	0x04, 0x17
        /*005a*/ 	.short	(.L_21 - .L_20)
.L_20:
        /*005c*/ 	.word	0x00000000
        /*0060*/ 	.short	0x0000
        /*0062*/ 	.short	0x0000
        /*0064*/ 	.byte	0x00, 0xf5, 0x21, 0x00


	//----- nvinfo : EIATTR_SPARSE_MMA_MASK
	.align		4
.L_21:
        /*0068*/ 	.byte	0x03, 0x50
        /*006a*/ 	.short	0x0000


	//----- nvinfo : EIATTR_MAXREG_COUNT
	.align		4
        /*006c*/ 	.byte	0x03, 0x1b
        /*006e*/ 	.short	0x00ff


	//----- nvinfo : EIATTR_MERCURY_ISA_VERSION
	.align		4
        /*0070*/ 	.byte	0x03, 0x5f
        /*0072*/ 	.short	0x0101


	//----- nvinfo : EIATTR_VRC_CTA_INIT_COUNT
	.align		4
        /*0074*/ 	.byte	0x02, 0x4a
	.zero		1
	.zero		1


	//----- nvinfo : EIATTR_EXIT_INSTR_OFFSETS
	.align		4
        /*0078*/ 	.byte	0x04, 0x1c
        /*007a*/ 	.short	(.L_23 - .L_22)


	//   ....[0]....
.L_22:
        /*007c*/ 	.word	0x000000c0


	//   ....[1]....
        /*0080*/ 	.word	0x00000a40


	//----- nvinfo : EIATTR_CRS_STACK_SIZE
	.align		4
.L_23:
        /*0084*/ 	.byte	0x04, 0x1e
        /*0086*/ 	.short	(.L_25 - .L_24)
.L_24:
        /*0088*/ 	.word	0x00000000


	//----- nvinfo : EIATTR_CBANK_PARAM_SIZE
	.align		4
.L_25:
        /*008c*/ 	.byte	0x03, 0x19
        /*008e*/ 	.short	0x0024


	//----- nvinfo : EIATTR_PARAM_CBANK
	.align		4
        /*0090*/ 	.byte	0x04, 0x0a
        /*0092*/ 	.short	(.L_27 - .L_26)
	.align		4
.L_26:
        /*0094*/ 	.word	index@(.nv.constant0._Z16computeDistancesPfS_S_iii)
        /*0098*/ 	.short	0x0380
        /*009a*/ 	.short	0x0024


	//----- nvinfo : EIATTR_SW_WAR
	.align		4
.L_27:
        /*009c*/ 	.byte	0x04, 0x36
        /*009e*/ 	.short	(.L_29 - .L_28)
.L_28:
        /*00a0*/ 	.word	0x00000008
.L_29:


//--------------------- .nv.callgraph             --------------------------
	.section	.nv.callgraph,"",@"SHT_CUDA_CALLGRAPH"
	.align	4
	.sectionentsize	8
	.align		4
        /*0000*/ 	.word	0x00000000
	.align		4
        /*0004*/ 	.word	0xffffffff
	.align		4
        /*0008*/ 	.word	0x00000000
	.align		4
        /*000c*/ 	.word	0xfffffffe
	.align		4
        /*0010*/ 	.word	0x00000000
	.align		4
        /*0014*/ 	.word	0xfffffffd
	.align		4
        /*0018*/ 	.word	0x00000000
	.align		4
        /*001c*/ 	.word	0xfffffffc


//--------------------- .text._Z16computeDistancesPfS_S_iii --------------------------
	.section	.text._Z16computeDistancesPfS_S_iii,"ax",@progbits
	.align	128
        .global         _Z16computeDistancesPfS_S_iii
        .type           _Z16computeDistancesPfS_S_iii,@function
        .size           _Z16computeDistancesPfS_S_iii,(.L_x_9 - _Z16computeDistancesPfS_S_iii)
        .other          _Z16computeDistancesPfS_S_iii,@"STO_CUDA_ENTRY STV_DEFAULT"
_Z16computeDistancesPfS_S_iii:
.text._Z16computeDistancesPfS_S_iii:
[----:B------:R-:W-:Y:S01]  /*0000*/  LDC R1, c[0x0][0x37c] ;  /* 0x0000df00ff017b82 */ /* 0x000fe20000000800 */
[----:B------:R-:W0:Y:S07]  /*0010*/  S2R R3, SR_TID.Y ;  /* 0x0000000000037919 */ /* 0x000e2e0000002200 */
[----:B------:R-:W1:Y:S01]  /*0020*/  LDC R7, c[0x0][0x360] ;  /* 0x0000d800ff077b82 */ /* 0x000e620000000800 */
[----:B------:R-:W2:Y:S01]  /*0030*/  LDCU.64 UR6, c[0x0][0x398] ;  /* 0x00007300ff0677ac */ /* 0x000ea20008000a00 */
[----:B------:R-:W1:Y:S06]  /*0040*/  S2R R0, SR_TID.X ;  /* 0x0000000000007919 */ /* 0x000e6c0000002100 */
[----:B------:R-:W0:Y:S08]  /*0050*/  S2UR UR5, SR_CTAID.Y ;  /* 0x00000000000579c3 */ /* 0x000e300000002600 */
[----:B------:R-:W0:Y:S08]  /*0060*/  LDC R6, c[0x0][0x364] ;  /* 0x0000d900ff067b82 */ /* 0x000e300000000800 */
[----:B------:R-:W1:Y:S01]  /*0070*/  S2UR UR4, SR_CTAID.X ;  /* 0x00000000000479c3 */ /* 0x000e620000002500 */
[----:B0-----:R-:W-:-:S05]  /*0080*/  IMAD R6, R6, UR5, R3 ;  /* 0x0000000506067c24 */ /* 0x001fca000f8e0203 */
[----:B--2---:R-:W-:Y:S01]  /*0090*/  ISETP.GE.AND P0, PT, R6, UR6, PT ;  /* 0x0000000606007c0c */ /* 0x004fe2000bf06270 */
[----:B-1----:R-:W-:-:S05]  /*00a0*/  IMAD R7, R7, UR4, R0 ;  /* 0x0000000407077c24 */ /* 0x002fca000f8e0200 */
[----:B------:R-:W-:-:S13]  /*00b0*/  ISETP.GE.OR P0, PT, R7, UR7, P0 ;  /* 0x0000000707007c0c */ /* 0x000fda0008706670 */
[----:B------:R-:W-:Y:S05]  /*00c0*/  @P0 EXIT ;  /* 0x000000000000094d */ /* 0x000fea0003800000 */
[----:B------:R-:W0:Y:S01]  /*00d0*/  LDC R10, c[0x0][0x3a0] ;  /* 0x0000e800ff0a7b82 */ /* 0x000e220000000800 */
[----:B------:R-:W1:Y:S01]  /*00e0*/  LDCU.64 UR6, c[0x0][0x358] ;  /* 0x00006b00ff0677ac */ /* 0x000e620008000a00 */
[----:B------:R-:W-:Y:S01]  /*00f0*/  HFMA2 R11, -RZ, RZ, 0, 0 ;  /* 0x00000000ff0b7431 */ /* 0x000fe200000001ff */
[----:B0-----:R-:W-:-:S13]  /*0100*/  ISETP.GE.AND P0, PT, R10, 0x1, PT ;  /* 0x000000010a00780c */ /* 0x001fda0003f06270 */
[----:B-1----:R-:W-:Y:S05]  /*0110*/  @!P0 BRA `(.L_x_0) ;  /* 0x0000000400fc8947 */ /* 0x002fea0003800000 */
[C---:B------:R-:W-:Y:S01]  /*0120*/  ISETP.GE.U32.AND P1, PT, R10.reuse, 0x8, PT ;  /* 0x000000080a00780c */ /* 0x040fe20003f26070 */
[-C--:B------:R-:W-:Y:S01]  /*0130*/  IMAD R0, R7, R10.reuse, RZ ;  /* 0x0000000a07007224 */ /* 0x080fe200078e02ff */
[----:B------:R-:W-:Y:S01]  /*0140*/  LOP3.LUT R25, R10, 0x7, RZ, 0xc0, !PT ;  /* 0x000000070a197812 */ /* 0x000fe200078ec0ff */
[----:B------:R-:W-:Y:S01]  /*0150*/  IMAD R8, R6, R10, RZ ;  /* 0x0000000a06087224 */ /* 0x000fe200078e02ff */
[----:B------:R-:W-:Y:S02]  /*0160*/  MOV R11, RZ ;  /* 0x000000ff000b7202 */ /* 0x000fe40000000f00 */
[----:B------:R-:W-:Y:S02]  /*0170*/  ISETP.NE.AND P0, PT, R25, RZ, PT ;  /* 0x000000ff1900720c */ /* 0x000fe40003f05270 */
[----:B------:R-:W-:-:S05]  /*0180*/  MOV R9, RZ ;  /* 0x000000ff00097202 */ /* 0x000fca0000000f00 */
[----:B------:R-:W-:Y:S06]  /*0190*/  @!P1 BRA `(.L_x_1) ;  /* 0x0000000000d09947 */ /* 0x000fec0003800000 */
[----:B------:R-:W0:Y:S01]  /*01a0*/  LDC.64 R2, c[0x0][0x380] ;  /* 0x0000e000ff027b82 */ /* 0x000e220000000a00 */
[----:B------:R-:W1:Y:S01]  /*01b0*/  LDCU.64 UR4, c[0x0][0x388] ;  /* 0x00007100ff0477ac */ /* 0x000e620008000a00 */
[----:B------:R-:W-:Y:S02]  /*01c0*/  LOP3.LUT R9, R10, 0x7ffffff8, RZ, 0xc0, !PT ;  /* 0x7ffffff80a097812 */ /* 0x000fe400078ec0ff */
[----:B------:R-:W-:Y:S02]  /*01d0*/  MOV R11, RZ ;  /* 0x000000ff000b7202 */ /* 0x000fe40000000f00 */
[----:B------:R-:W-:Y:S02]  /*01e0*/  MOV R12, R0 ;  /* 0x00000000000c7202 */ /* 0x000fe40000000f00 */
[----:B------:R-:W-:Y:S01]  /*01f0*/  IADD3 R27, PT, PT, -R9, RZ, RZ ;  /* 0x000000ff091b7210 */ /* 0x000fe20007ffe1ff */
[----:B-1----:R-:W-:-:S04]  /*0200*/  UIADD3 UR4, UP0, UPT, UR4, 0x10, URZ ;  /* 0x0000001004047890 */ /* 0x002fc8000ff1e0ff */
[----:B------:R-:W-:Y:S01]  /*0210*/  UIADD3.X UR5, UPT, UPT, URZ, UR5, URZ, UP0, !UPT ;  /* 0x00000005ff057290 */ /* 0x000fe200087fe4ff */
[----:B0-----:R-:W-:-:S03]  /*0220*/  IMAD.WIDE.U32 R2, R8, 0x4, R2 ;  /* 0x0000000408027825 */ /* 0x001fc600078e0002 */
[----:B------:R-:W-:-:S04]  /*0230*/  IADD3 R2, P1, PT, R2, 0x10, RZ ;  /* 0x0000001002027810 */ /* 0x000fc80007f3e0ff */
[----:B------:R-:W-:-:S09]  /*0240*/  IADD3.X R3, PT, PT, RZ, R3, RZ, P1, !PT ;  /* 0x00000003ff037210 */ /* 0x000fd20000ffe4ff */
.L_x_2:
[----:B------:R-:W-:Y:S01]  /*0250*/  MOV R4, UR4 ;  /* 0x0000000400047c02 */ /* 0x000fe20008000f00 */
[----:B------:R-:W2:Y:S01]  /*0260*/  LDG.E R22, desc[UR6][R2.64+-0x10] ;  /* 0xfffff00602167981 */ /* 0x000ea2000c1e1900 */
[----:B------:R-:W-:-:S03]  /*0270*/  MOV R5, UR5 ;  /* 0x0000000500057c02 */ /* 0x000fc60008000f00 */
[----:B------:R-:W3:Y:S01]  /*0280*/  LDG.E R13, desc[UR6][R2.64+-0xc] ;  /* 0xfffff406020d7981 */ /* 0x000ee2000c1e1900 */
[----:B------:R-:W-:-:S03]  /*0290*/  IMAD.WIDE R4, R12, 0x4, R4 ;  /* 0x000000040c047825 */ /* 0x000fc600078e0204 */
[----:B------:R-:W4:Y:S04]  /*02a0*/  LDG.E R15, desc[UR6][R2.64+-0x8] ;  /* 0xfffff806020f7981 */ /* 0x000f28000c1e1900 */
[----:B------:R-:W2:Y:S04]  /*02b0*/  LDG.E R21, desc[UR6][R4.64+-0x10] ;  /* 0xfffff00604157981 */ /* 0x000ea8000c1e1900 */
[----:B------:R-:W3:Y:S04]  /*02c0*/  LDG.E R14, desc[UR6][R4.64+-0xc] ;  /* 0xfffff406040e7981 */ /* 0x000ee8000c1e1900 */
[----:B------:R-:W4:Y:S04]  /*02d0*/  LDG.E R16, desc[UR6][R4.64+-0x8] ;  /* 0xfffff80604107981 */ /* 0x000f28000c1e1900 */
[----:B------:R-:W5:Y:S04]  /*02e0*/  LDG.E R17, desc[UR6][R2.64+-0x4] ;  /* 0xfffffc0602117981 */ /* 0x000f68000c1e1900 */
[----:B------:R-:W5:Y:S04]  /*02f0*/  LDG.E R18, desc[UR6][R4.64+-0x4] ;  /* 0xfffffc0604127981 */ /* 0x000f68000c1e1900 */
[----:B------:R-:W5:Y:S04]  /*0300*/  LDG.E R19, desc[UR6][R2.64] ;  /* 0x0000000602137981 */ /* 0x000f68000c1e1900 */
[----:B------:R-:W5:Y:S04]  /*0310*/  LDG.E R20, desc[UR6][R4.64] ;  /* 0x0000000604147981 */ /* 0x000f68000c1e1900 */
[----:B------:R-:W5:Y:S04]  /*0320*/  LDG.E R26, desc[UR6][R4.64+0xc] ;  /* 0x00000c06041a7981 */ /* 0x000f68000c1e1900 */
[----:B------:R-:W5:Y:S01]  /*0330*/  LDG.E R23, desc[UR6][R2.64+0xc] ;  /* 0x00000c0602177981 */ /* 0x000f62000c1e1900 */
[----:B--2---:R-:W-:-:S03]  /*0340*/  FADD R24, R21, -R22 ;  /* 0x8000001615187221 */ /* 0x004fc60000000000 */
[----:B------:R-:W2:Y:S04]  /*0350*/  LDG.E R21, desc[UR6][R2.64+0x4] ;  /* 0x0000040602157981 */ /* 0x000ea8000c1e1900 */
[----:B------:R-:W2:Y:S01]  /*0360*/  LDG.E R22, desc[UR6][R4.64+0x4] ;  /* 0x0000040604167981 */ /* 0x000ea2000c1e1900 */
[----:B------:R-:W-:-:S03]  /*0370*/  FFMA R28, R24, R24, R11 ;  /* 0x00000018181c7223 */ /* 0x000fc6000000000b */
[----:B------:R0:W2:Y:S04]  /*0380*/  LDG.E R11, desc[UR6][R2.64+0x8] ;  /* 0x00000806020b7981 */ /* 0x0000a8000c1e1900 */
[----:B------:R-:W2:Y:S01]  /*0390*/  LDG.E R24, desc[UR6][R4.64+0x8] ;  /* 0x0000080604187981 */ /* 0x000ea2000c1e1900 */
[----:B---3--:R-:W-:Y:S01]  /*03a0*/  FADD R13, R14, -R13 ;  /* 0x8000000d0e0d7221 */ /* 0x008fe20000000000 */
[----:B----4-:R-:W-:-:S03]  /*03b0*/  FADD R15, R16, -R15 ;  /* 0x8000000f100f7221 */ /* 0x010fc60000000000 */
[----:B------:R-:W-:Y:S01]  /*03c0*/  FFMA R28, R13, R13, R28 ;  /* 0x0000000d0d1c7223 */ /* 0x000fe2000000001c */
[----:B-----5:R-:W-:Y:S01]  /*03d0*/  FADD R17, R18, -R17 ;  /* 0x8000001112117221 */ /* 0x020fe20000000000 */
[----:B------:R-:W-:Y:S02]  /*03e0*/  IADD3 R27, PT, PT, R27, 0x8, RZ ;  /* 0x000000081b1b7810 */ /* 0x000fe40007ffe0ff */
[----:B------:R-:W-:Y:S01]  /*03f0*/  FFMA R28, R15, R15, R28 ;  /* 0x0000000f0f1c7223 */ /* 0x000fe2000000001c */
[----:B------:R-:W-:Y:S01]  /*0400*/  FADD R19, R20, -R19 ;  /* 0x8000001314137221 */ /* 0x000fe20000000000 */
[----:B------:R-:W-:Y:S02]  /*0410*/  ISETP.NE.AND P1, PT, R27, RZ, PT ;  /* 0x000000ff1b00720c */ /* 0x000fe40003f25270 */
[----:B------:R-:W-:-:S04]  /*0420*/  FFMA R28, R17, R17, R28 ;  /* 0x00000011111c7223 */ /* 0x000fc8000000001c */
[----:B------:R-:W-:Y:S01]  /*0430*/  FFMA R28, R19, R19, R28 ;  /* 0x00000013131c7223 */ /* 0x000fe2000000001c */
[----:B0-----:R-:W-:Y:S01]  /*0440*/  IADD3 R2, P2, PT, R2, 0x20, RZ ;  /* 0x0000002002027810 */ /* 0x001fe20007f5e0ff */
[----:B------:R-:W-:Y:S01]  /*0450*/  FADD R26, R26, -R23 ;  /* 0x800000171a1a7221 */ /* 0x000fe20000000000 */
[----:B------:R-:W-:Y:S02]  /*0460*/  IADD3 R12, PT, PT, R12, 0x8, RZ ;  /* 0x000000080c0c7810 */ /* 0x000fe40007ffe0ff */
[----:B------:R-:W-:Y:S01]  /*0470*/  IADD3.X R3, PT, PT, RZ, R3, RZ, P2, !PT ;  /* 0x00000003ff037210 */ /* 0x000fe200017fe4ff */
[----:B--2---:R-:W-:-:S04]  /*0480*/  FADD R21, R22, -R21 ;  /* 0x8000001516157221 */ /* 0x004fc80000000000 */
[----:B------:R-:W-:Y:S01]  /*0490*/  FFMA R28, R21, R21, R28 ;  /* 0x00000015151c7223 */ /* 0x000fe2000000001c */
[----:B------:R-:W-:-:S04]  /*04a0*/  FADD R11, R24, -R11 ;  /* 0x8000000b180b7221 */ /* 0x000fc80000000000 */
[----:B------:R-:W-:-:S04]  /*04b0*/  FFMA R11, R11, R11, R28 ;  /* 0x0000000b0b0b7223 */ /* 0x000fc8000000001c */
[----:B------:R-:W-:Y:S01]  /*04c0*/  FFMA R11, R26, R26, R11 ;  /* 0x0000001a1a0b7223 */ /* 0x000fe2000000000b */
[----:B------:R-:W-:Y:S06]  /*04d0*/  @P1 BRA `(.L_x_2) ;  /* 0xfffffffc005c1947 */ /* 0x000fec000383ffff */
.L_x_1:
[----:B------:R-:W-:Y:S05]  /*04e0*/  @!P0 BRA `(.L_x_0) ;  /* 0x0000000400088947 */ /* 0x000fea0003800000 */
[----:B------:R-:W-:Y:S02]  /*04f0*/  ISETP.GE.U32.AND P1, PT, R25, 0x4, PT ;  /* 0x000000041900780c */ /* 0x000fe40003f26070 */
[----:B------:R-:W-:-:S04]  /*0500*/  LOP3.LUT R17, R10, 0x3, RZ, 0xc0, !PT ;  /* 0x000000030a117812 */ /* 0x000fc800078ec0ff */
[----:B------:R-:W-:-:S07]  /*0510*/  ISETP.NE.AND P0, PT, R17, RZ, PT ;  /* 0x000000ff1100720c */ /* 0x000fce0003f05270 */
[----:B------:R-:W-:Y:S06]  /*0520*/  @!P1 BRA `(.L_x_3) ;  /* 0x0000000000709947 */ /* 0x000fec0003800000 */
[----:B------:R-:W0:Y:S01]  /*0530*/  LDC.64 R12, c[0x0][0x380] ;  /* 0x0000e000ff0c7b82 */ /* 0x000e220000000a00 */
[----:B------:R-:W1:Y:S01]  /*0540*/  LDCU.64 UR4, c[0x0][0x380] ;  /* 0x00007000ff0477ac */ /* 0x000e620008000a00 */
[CC--:B------:R-:W-:Y:S02]  /*0550*/  IADD3 R15, PT, PT, R8.reuse, R9.reuse, RZ ;  /* 0x00000009080f7210 */ /* 0x0c0fe40007ffe0ff */
[-C--:B------:R-:W-:Y:S02]  /*0560*/  IADD3 R14, P1, PT, R8, R9.reuse, RZ ;  /* 0x00000009080e7210 */ /* 0x080fe40007f3e0ff */
[----:B------:R-:W-:Y:S02]  /*0570*/  IADD3 R3, PT, PT, R0, R9, RZ ;  /* 0x0000000900037210 */ /* 0x000fe40007ffe0ff */
[----:B------:R-:W2:Y:S01]  /*0580*/  LDC.64 R4, c[0x0][0x388] ;  /* 0x0000e200ff047b82 */ /* 0x000ea20000000a00 */
[----:B0-----:R-:W-:Y:S01]  /*0590*/  IMAD.WIDE.U32 R12, R15, 0x4, R12 ;  /* 0x000000040f0c7825 */ /* 0x001fe200078e000c */
[----:B------:R-:W-:-:S02]  /*05a0*/  IADD3.X R15, PT, PT, RZ, RZ, RZ, P1, !PT ;  /* 0x000000ffff0f7210 */ /* 0x000fc40000ffe4ff */
[----:B-1----:R-:W-:-:S03]  /*05b0*/  LEA R2, P1, R14, UR4, 0x2 ;  /* 0x000000040e027c11 */ /* 0x002fc6000f8210ff */
[----:B------:R-:W3:Y:S01]  /*05c0*/  LDG.E R13, desc[UR6][R12.64] ;  /* 0x000000060c0d7981 */ /* 0x000ee2000c1e1900 */
[----:B--2---:R-:W-:Y:S01]  /*05d0*/  IMAD.WIDE R4, R3, 0x4, R4 ;  /* 0x0000000403047825 */ /* 0x004fe200078e0204 */
[----:B------:R-:W-:-:S04]  /*05e0*/  LEA.HI.X R3, R14, UR5, R15, 0x2, P1 ;  /* 0x000000050e037c11 */ /* 0x000fc800088f140f */
[----:B------:R-:W3:Y:S04]  /*05f0*/  LDG.E R14, desc[UR6][R4.64] ;  /* 0x00000006040e7981 */ /* 0x000ee8000c1e1900 */
[----:B------:R-:W2:Y:S04]  /*0600*/  LDG.E R15, desc[UR6][R4.64+0x4] ;  /* 0x00000406040f7981 */ /* 0x000ea8000c1e1900 */
[----:B------:R-:W2:Y:S04]  /*0610*/  LDG.E R16, desc[UR6][R2.64+0x4] ;  /* 0x0000040602107981 */ /* 0x000ea8000c1e1900 */
[----:B------:R-:W4:Y:S04]  /*0620*/  LDG.E R18, desc[UR6][R4.64+0x8] ;  /* 0x0000080604127981 */ /* 0x000f28000c1e1900 */
[----:B------:R-:W4:Y:S04]  /*0630*/  LDG.E R19, desc[UR6][R2.64+0x8] ;  /* 0x0000080602137981 */ /* 0x000f28000c1e1900 */
[----:B------:R-:W5:Y:S04]  /*0640*/  LDG.E R21, desc[UR6][R2.64+0xc] ;  /* 0x00000c0602157981 */ /* 0x000f68000c1e1900 */
[----:B------:R-:W5:Y:S01]  /*0650*/  LDG.E R20, desc[UR6][R4.64+0xc] ;  /* 0x00000c0604147981 */ /* 0x000f62000c1e1900 */
[----:B------:R-:W-:Y:S01]  /*0660*/  IADD3 R9, PT, PT, R9, 0x4, RZ ;  /* 0x0000000409097810 */ /* 0x000fe20007ffe0ff */
[----:B---3--:R-:W-:-:S04]  /*0670*/  FADD R14, R14, -R13 ;  /* 0x8000000d0e0e7221 */ /* 0x008fc80000000000 */
[----:B------:R-:W-:Y:S01]  /*0680*/  FFMA R11, R14, R14, R11 ;  /* 0x0000000e0e0b7223 */ /* 0x000fe2000000000b */
[----:B--2---:R-:W-:-:S04]  /*0690*/  FADD R16, R15, -R16 ;  /* 0x800000100f107221 */ /* 0x004fc80000000000 */
[----:B------:R-:W-:Y:S01]  /*06a0*/  FFMA R11, R16, R16, R11 ;  /* 0x00000010100b7223 */ /* 0x000fe2000000000b */
[----:B----4-:R-:W-:-:S04]  /*06b0*/  FADD R18, R18, -R19 ;  /* 0x8000001312127221 */ /* 0x010fc80000000000 */
[----:B------:R-:W-:Y:S01]  /*06c0*/  FFMA R11, R18, R18, R11 ;  /* 0x00000012120b7223 */ /* 0x000fe2000000000b */
[----:B-----5:R-:W-:-:S04]  /*06d0*/  FADD R20, R20, -R21 ;  /* 0x8000001514147221 */ /* 0x020fc80000000000 */
[----:B------:R-:W-:-:S07]  /*06e0*/  FFMA R11, R20, R20, R11 ;  /* 0x00000014140b7223 */ /* 0x000fce000000000b */
.L_x_3:
[----:B------:R-:W-:Y:S05]  /*06f0*/  @!P0 BRA `(.L_x_0) ;  /* 0x0000000000848947 */ /* 0x000fea0003800000 */
[----:B------:R-:W-:Y:S01]  /*0700*/  ISETP.NE.AND P1, PT, R17, 0x1, PT ;  /* 0x000000011100780c */ /* 0x000fe20003f25270 */
[----:B------:R-:W0:Y:S01]  /*0710*/  LDC.64 R4, c[0x0][0x388] ;  /* 0x0000e200ff047b82 */ /* 0x000e220000000a00 */
[----:B------:R-:W-:-:S04]  /*0720*/  LOP3.LUT R10, R10, 0x1, RZ, 0xc0, !PT ;  /* 0x000000010a0a7812 */ /* 0x000fc800078ec0ff */
[----:B------:R-:W-:-:S03]  /*0730*/  ISETP.NE.U32.AND P0, PT, R10, 0x1, PT ;  /* 0x000000010a00780c */ /* 0x000fc60003f05070 */
[----:B------:R-:W1:Y:S04]  /*0740*/  LDC.64 R16, c[0x0][0x380] ;  /* 0x0000e000ff107b82 */ /* 0x000e680000000a00 */
[CC--:B------:R-:W-:Y:S02]  /*0750*/  @P1 IADD3 R10, P2, PT, R8.reuse, R9.reuse, RZ ;  /* 0x00000009080a1210 */ /* 0x0c0fe40007f5e0ff */
[-C--:B------:R-:W-:Y:S02]  /*0760*/  @P1 IADD3 R21, PT, PT, R8, R9.reuse, RZ ;  /* 0x0000000908151210 */ /* 0x080fe40007ffe0ff */
[----:B------:R-:W2:Y:S01]  /*0770*/  @P1 LDC.64 R14, c[0x0][0x380] ;  /* 0x0000e000ff0e1b82 */ /* 0x000ea20000000a00 */
[----:B------:R-:W-:Y:S02]  /*0780*/  @P1 IADD3 R19, PT, PT, R0, R9, RZ ;  /* 0x0000000900131210 */ /* 0x000fe40007ffe0ff */
[----:B------:R-:W-:-:S02]  /*0790*/  @P1 IADD3.X R18, PT, PT, RZ, RZ, RZ, P2, !PT ;  /* 0x000000ffff121210 */ /* 0x000fc400017fe4ff */
[----:B------:R-:W-:-:S03]  /*07a0*/  @P1 IADD3 R9, PT, PT, R9, 0x2, RZ ;  /* 0x0000000209091810 */ /* 0x000fc60007ffe0ff */
[----:B------:R-:W3:Y:S01]  /*07b0*/  LDC.64 R12, c[0x0][0x388] ;  /* 0x0000e200ff0c7b82 */ /* 0x000ee20000000a00 */
[----:B0-----:R-:W-:Y:S01]  /*07c0*/  @P1 IMAD.WIDE R4, R19, 0x4, R4 ;  /* 0x0000000413041825 */ /* 0x001fe200078e0204 */
[-C--:B------:R-:W-:Y:S02]  /*07d0*/  @!P0 IADD3 R19, PT, PT, R0, R9.reuse, RZ ;  /* 0x0000000900138210 */ /* 0x080fe40007ffe0ff */
[----:B------:R-:W-:Y:S02]  /*07e0*/  @!P0 IADD3 R9, PT, PT, R8, R9, RZ ;  /* 0x0000000908098210 */ /* 0x000fe40007ffe0ff */
[----:B------:R-:W4:Y:S02]  /*07f0*/  @P1 LDG.E R0, desc[UR6][R4.64] ;  /* 0x0000000604001981 */ /* 0x000f24000c1e1900 */
[----:B------:R-:W0:Y:S01]  /*0800*/  LDC.64 R2, c[0x0][0x380] ;  /* 0x0000e000ff027b82 */ /* 0x000e220000000a00 */
[----:B-1----:R-:W-:Y:S01]  /*0810*/  @P1 IMAD.WIDE.U32 R16, R21, 0x4, R16 ;  /* 0x0000000415101825 */ /* 0x002fe200078e0010 */
[----:B------:R-:W5:Y:S05]  /*0820*/  @P1 LDG.E R8, desc[UR6][R4.64+0x4] ;  /* 0x0000040604081981 */ /* 0x000f6a000c1e1900 */
[----:B------:R-:W4:Y:S01]  /*0830*/  @P1 LDG.E R17, desc[UR6][R16.64] ;  /* 0x0000000610111981 */ /* 0x000f22000c1e1900 */
[----:B--2---:R-:W-:-:S04]  /*0840*/  @P1 LEA R14, P2, R10, R14, 0x2 ;  /* 0x0000000e0a0e1211 */ /* 0x004fc800078410ff */
[----:B------:R-:W-:Y:S01]  /*0850*/  @P1 LEA.HI.X R15, R10, R15, R18, 0x2, P2 ;  /* 0x0000000f0a0f1211 */ /* 0x000fe200010f1412 */
[----:B---3--:R-:W-:-:S05]  /*0860*/  @!P0 IMAD.WIDE R12, R19, 0x4, R12 ;  /* 0x00000004130c8825 */ /* 0x008fca00078e020c */
[----:B------:R-:W5:Y:S04]  /*0870*/  @P1 LDG.E R15, desc[UR6][R14.64+0x4] ;  /* 0x000004060e0f1981 */ /* 0x000f68000c1e1900 */
[----:B------:R-:W2:Y:S01]  /*0880*/  @!P0 LDG.E R12, desc[UR6][R12.64] ;  /* 0x000000060c0c8981 */ /* 0x000ea2000c1e1900 */
[----:B0-----:R-:W-:-:S06]  /*0890*/  @!P0 IMAD.WIDE.U32 R2, R9, 0x4, R2 ;  /* 0x0000000409028825 */ /* 0x001fcc00078e0002 */
[----:B------:R-:W2:Y:S01]  /*08a0*/  @!P0 LDG.E R3, desc[UR6][R2.64] ;  /* 0x0000000602038981 */ /* 0x000ea2000c1e1900 */
[----:B----4-:R-:W-:Y:S01]  /*08b0*/  @P1 FADD R0, R0, -R17 ;  /* 0x8000001100001221 */ /* 0x010fe20000000000 */
[----:B-----5:R-:W-:-:S03]  /*08c0*/  @P1 FADD R9, R8, -R15 ;  /* 0x8000000f08091221 */ /* 0x020fc60000000000 */
[----:B------:R-:W-:-:S04]  /*08d0*/  @P1 FFMA R8, R0, R0, R11 ;  /* 0x0000000000081223 */ /* 0x000fc8000000000b */
[----:B------:R-:W-:Y:S01]  /*08e0*/  @P1 FFMA R11, R9, R9, R8 ;  /* 0x00000009090b1223 */ /* 0x000fe20000000008 */
[----:B--2---:R-:W-:-:S04]  /*08f0*/  @!P0 FADD R0, R12, -R3 ;  /* 0x800000030c008221 */ /* 0x004fc80000000000 */
[----:B------:R-:W-:-:S07]  /*0900*/  @!P0 FFMA R11, R0, R0, R11 ;  /* 0x00000000000b8223 */ /* 0x000fce000000000b */
.L_x_0:
[----:B------:R-:W-:Y:S01]  /*0910*/  IADD3 R0, PT, PT, R11, -0xd000000, RZ ;  /* 0xf30000000b007810 */ /* 0x000fe20007ffe0ff */
[----:B------:R0:W1:Y:S01]  /*0920*/  MUFU.RSQ R2, R11 ;  /* 0x0000000b00027308 */ /* 0x0000620000001400 */
[----:B------:R-:W-:Y:S02]  /*0930*/  BSSY.RECONVERGENT B0, `(.L_x_4) ;  /* 0x000000b000007945 */ /* 0x000fe40003800200 */
[----:B------:R-:W-:-:S13]  /*0940*/  ISETP.GT.U32.AND P0, PT, R0, 0x727fffff, PT ;  /* 0x727fffff0000780c */ /* 0x000fda0003f04070 */
[----:B0-----:R-:W-:Y:S05]  /*0950*/  @!P0 BRA `(.L_x_5) ;  /* 0x0000000000108947 */ /* 0x001fea0003800000 */
[----:B------:R-:W-:Y:S02]  /*0960*/  MOV R0, R11 ;  /* 0x0000000b00007202 */ /* 0x000fe40000000f00 */
[----:B------:R-:W-:-:S07]  /*0970*/  MOV R9, 0x990 ;  /* 0x0000099000097802 */ /* 0x000fce0000000f00 */
[----:B-1----:R-:W-:Y:S05]  /*0980*/  CALL.REL.NOINC `($__internal_0_$__cuda_sm20_sqrt_rn_f32_slowpath) ;  /* 0x0000000000307944 */ /* 0x002fea0003c00000 */
[----:B------:R-:W-:Y:S05]  /*0990*/  BRA `(.L_x_6) ;  /* 0x0000000000107947 */ /* 0x000fea0003800000 */
.L_x_5:
[C---:B-1----:R-:W-:Y:S01]  /*09a0*/  FMUL.FTZ R0, R2.reuse, R11 ;  /* 0x0000000b02007220 */ /* 0x042fe20000410000 */
[----:B------:R-:W-:-:S03]  /*09b0*/  FMUL.FTZ R2, R2, 0.5 ;  /* 0x3f00000002027820 */ /* 0x000fc60000410000 */
[----:B------:R-:W-:-:S04]  /*09c0*/  FFMA R5, -R0, R0, R11 ;  /* 0x0000000000057223 */ /* 0x000fc8000000010b */
[----:B------:R-:W-:-:S07]  /*09d0*/  FFMA R5, R5, R2, R0 ;  /* 0x0000000205057223 */ /* 0x000fce0000000000 */
.L_x_6:
[----:B------:R-:W-:Y:S05]  /*09e0*/  BSYNC.RECONVERGENT B0 ;  /* 0x0000000000007941 */ /* 0x000fea0003800200 */
.L_x_4:
[----:B------:R-:W0:Y:S01]  /*09f0*/  LDC.64 R2, c[0x0][0x390] ;  /* 0x0000e400ff027b82 */ /* 0x000e220000000a00 */
[----:B------:R-:W1:Y:S02]  /*0a00*/  LDCU UR4, c[0x0][0x398] ;  /* 0x00007300ff0477ac */ /* 0x000e640008000800 */
[----:B-1----:R-:W-:-:S04]  /*0a10*/  IMAD R7, R7, UR4, R6 ;  /* 0x0000000407077c24 */ /* 0x002fc8000f8e0206 */
[----:B0-----:R-:W-:-:S05]  /*0a20*/  IMAD.WIDE R2, R7, 0x4, R2 ;  /* 0x0000000407027825 */ /* 0x001fca00078e0202 */
[----:B------:R-:W-:Y:S01]  /*0a30*/  STG.E desc[UR6][R2.64], R5 ;  /* 0x0000000502007986 */ /* 0x000fe2000c101906 */
[----:B------:R-:W-:Y:S05]  /*0a40*/  EXIT ;  /* 0x000000000000794d */ /* 0x000fea0003800000 */
        .weak           $__internal_0_$__cuda_sm20_sqrt_rn_f32_slowpath
        .type           $__internal_0_$__cuda_sm20_sqrt_rn_f32_slowpath,@function
        .size           $__internal_0_$__cuda_sm20_sqrt_rn_f32_slowpath,(.L_x_9 - $__internal_0_$__cuda_sm20_sqrt_rn_f32_slowpath)
$__internal_0_$__cuda_sm20_sqrt_rn_f32_slowpath:
[----:B------:R-:W-:-:S13]  /*0a50*/  LOP3.LUT P0, RZ, R0, 0x7fffffff, RZ, 0xc0, !PT ;  /* 0x7fffffff00ff7812 */ /* 0x000fda000780c0ff */
[----:B------:R-:W-:Y:S01]  /*0a60*/  @!P0 MOV R2, R0 ;  /* 0x0000000000028202 */ /* 0x000fe20000000f00 */
[----:B------:R-:W-:Y:S06]  /*0a70*/  @!P0 BRA `(.L_x_7) ;  /* 0x0000000000408947 */ /* 0x000fec0003800000 */
[----:B------:R-:W-:-:S13]  /*0a80*/  FSETP.GEU.FTZ.AND P0, PT, R0, RZ, PT ;  /* 0x000000ff0000720b */ /* 0x000fda0003f1e000 */
[----:B------:R-:W-:Y:S01]  /*0a90*/  @!P0 MOV R2, 0x7fffffff ;  /* 0x7fffffff00028802 */ /* 0x000fe20000000f00 */
[----:B------:R-:W-:Y:S06]  /*0aa0*/  @!P0 BRA `(.L_x_7) ;  /* 0x0000000000348947 */ /* 0x000fec0003800000 */
[----:B------:R-:W-:-:S13]  /*0ab0*/  FSETP.GTU.FTZ.AND P0, PT, |R0|, +INF , PT ;  /* 0x7f8000000000780b */ /* 0x000fda0003f1c200 */
[----:B------:R-:W-:Y:S01]  /*0ac0*/  @P0 FADD.FTZ R2, R0, 1 ;  /* 0x3f80000000020421 */ /* 0x000fe20000010000 */
[----:B------:R-:W-:Y:S06]  /*0ad0*/  @P0 BRA `(.L_x_7) ;  /* 0x0000000000280947 */ /* 0x000fec0003800000 */
[----:B------:R-:W-:-:S13]  /*0ae0*/  FSETP.NEU.FTZ.AND P0, PT, |R0|, +INF , PT ;  /* 0x7f8000000000780b */ /* 0x000fda0003f1d200 */
[----:B------:R-:W-:-:S04]  /*0af0*/  @P0 FFMA R3, R0, 1.84467440737095516160e+19, RZ ;  /* 0x5f80000000030823 */ /* 0x000fc800000000ff */
[----:B------:R-:W0:Y:S02]  /*0b00*/  @P0 MUFU.RSQ R2, R3 ;  /* 0x0000000300020308 */ /* 0x000e240000001400 */
[----:B0-----:R-:W-:Y:S01]  /*0b10*/  @P0 FMUL.FTZ R4, R3, R2 ;  /* 0x0000000203040220 */ /* 0x001fe20000410000 */
[----:B------:R-:W-:Y:S01]  /*0b20*/  @P0 FMUL.FTZ R8, R2, 0.5 ;  /* 0x3f00000002080820 */ /* 0x000fe20000410000 */
[----:B------:R-:W-:Y:S02]  /*0b30*/  @!P0 MOV R2, R0 ;  /* 0x0000000000028202 */ /* 0x000fe40000000f00 */
[----:B------:R-:W-:-:S04]  /*0b40*/  @P0 FADD.FTZ R5, -R4, -RZ ;  /* 0x800000ff04050221 */ /* 0x000fc80000010100 */
[----:B------:R-:W-:-:S04]  /*0b50*/  @P0 FFMA R5, R4, R5, R3 ;  /* 0x0000000504050223 */ /* 0x000fc80000000003 */
[----:B------:R-:W-:-:S04]  /*0b60*/  @P0 FFMA R5, R5, R8, R4 ;  /* 0x0000000805050223 */ /* 0x000fc80000000004 */
[----:B------:R-:W-:-:S07]  /*0b70*/  @P0 FMUL.FTZ R2, R5, 2.3283064365386962891e-10 ;  /* 0x2f80000005020820 */ /* 0x000fce0000410000 */
.L_x_7:
[----:B------:R-:W-:Y:S01]  /*0b80*/  HFMA2 R3, -RZ, RZ, 0, 0 ;  /* 0x00000000ff037431 */ /* 0x000fe200000001ff */
[----:B------:R-:W-:Y:S02]  /*0b90*/  MOV R5, R2 ;  /* 0x0000000200057202 */ /* 0x000fe40000000f00 */
[----:B------:R-:W-:-:S04]  /*0ba0*/  MOV R2, R9 ;  /* 0x0000000900027202 */ /* 0x000fc80000000f00 */
[----:B------:R-:W-:Y:S05]  /*0bb0*/  RET.REL.NODEC R2 `(_Z16computeDistancesPfS_S_iii) ;  /* 0xfffffff402107950 */ /* 0x000fea0003c3ffff */
.L_x_8:
[----:B------:R-:W-:-:S00]  /*0bc0*/  BRA `(.L_x_8) ;  /* 0xfffffffc00fc7947 */ /* 0x000fc0000383ffff */
[----:B------:R-:W-:-:S00]  /*0bd0*/  NOP ;  /* 0x0000000000007918 */ /* 0x000fc00000000000 */
        /* <DEDUP_REMOVED lines=10> */
.L_x_9:


//--------------------- .nv.shared.reserved.0     --------------------------
	.section	.nv.shared.reserved.0,"aw",@nobits
	.weak		__nv_reservedSMEM_offset_0_alias
	.size		__nv_reservedSMEM_offset_0_alias, 0, 64
	.other		__nv_reservedSMEM_offset_0_alias,@"STO_CUDA_RESERVED_SHARED STV_DEFAULT"
__nv_reservedSMEM_offset_0_alias:
	.zero		0
	.zero		64


//--------------------- .nv.constant0._Z16computeDistancesPfS_S_iii --------------------------
	.section	.nv.constant0._Z16computeDistancesPfS_S_iii,"a",@progbits
	.sectionflags	@""
	.align	4
.nv.constant0._Z16computeDistancesPfS_S_iii:
	.zero		932


//--------------------- SYMBOLS --------------------------

	.type		.nv.reservedSmem.offset0,@object
	.size		.nv.reservedSmem.offset0,0x4
